//
// Generated by NVIDIA NVVM Compiler
//
// Compiler Build ID: CL-36424714
// Cuda compilation tools, release 13.0, V13.0.88
// Based on NVVM 20.0.0
//

.version 9.0
.target sm_100
.address_size 64

	// .globl	_Z10mandelbrotPi

.visible .entry _Z10mandelbrotPi(
	.param .u64 .ptr .align 1 _Z10mandelbrotPi_param_0
)
{
	.reg .pred 	%p<25>;
	.reg .b32 	%r<20>;
	.reg .b64 	%rd<5>;
	.reg .b64 	%fd<89>;

	ld.param.u64 	%rd1, [_Z10mandelbrotPi_param_0];
	mov.u32 	%r10, %ctaid.x;
	mov.u32 	%r11, %ntid.x;
	mov.u32 	%r12, %tid.x;
	mad.lo.s32 	%r1, %r10, %r11, %r12;
	mov.u32 	%r13, %ctaid.y;
	mov.u32 	%r14, %ntid.y;
	mov.u32 	%r15, %tid.y;
	mad.lo.s32 	%r16, %r13, %r14, %r15;
	setp.gt.s32 	%p1, %r1, 2999;
	setp.gt.u32 	%p2, %r16, 1999;
	or.pred  	%p3, %p1, %p2;
	@%p3 bra 	$L__BB0_11;
	mad.lo.s32 	%r3, %r16, 3000, %r1;
	cvt.rn.f64.s32 	%fd17, %r1;
	fma.rn.f64 	%fd1, %fd17, 0d3F50624DD2F1A9FC, 0dC000000000000000;
	cvt.rn.f64.u32 	%fd18, %r16;
	fma.rn.f64 	%fd2, %fd18, 0d3F50624DD2F1A9FC, 0dBFF0000000000000;
	mov.f64 	%fd87, 0d0000000000000000;
	mov.b32 	%r4, 1;
	mov.f64 	%fd88, %fd87;
$L__BB0_2:
	mul.f64 	%fd19, %fd87, %fd87;
	mul.f64 	%fd20, %fd88, %fd88;
	sub.f64 	%fd21, %fd19, %fd20;
	mul.f64 	%fd22, %fd87, %fd88;
	fma.rn.f64 	%fd23, %fd87, %fd88, %fd22;
	add.f64 	%fd5, %fd1, %fd21;
	add.f64 	%fd6, %fd2, %fd23;
	abs.f64 	%fd24, %fd5;
	abs.f64 	%fd25, %fd6;
	setp.gt.f64 	%p4, %fd24, %fd25;
	selp.f64 	%fd26, %fd24, %fd25, %p4;
	selp.f64 	%fd27, %fd25, %fd24, %p4;
	div.rn.f64 	%fd28, %fd27, %fd26;
	fma.rn.f64 	%fd29, %fd28, %fd28, 0d3FF0000000000000;
	sqrt.rn.f64 	%fd30, %fd29;
	mul.f64 	%fd31, %fd26, %fd30;
	setp.eq.f64 	%p5, %fd26, 0d0000000000000000;
	setp.gt.f64 	%p6, %fd26, 0d7FEFFFFFFFFFFFFF;
	setp.gt.f64 	%p7, %fd27, 0d7FEFFFFFFFFFFFFF;
	add.f64 	%fd32, %fd24, %fd25;
	selp.f64 	%fd33, %fd32, %fd31, %p6;
	selp.f64 	%fd34, %fd32, %fd33, %p5;
	selp.f64 	%fd35, %fd32, %fd34, %p7;
	setp.ltu.f64 	%p8, %fd35, 0d4000000000000000;
	@%p8 bra 	$L__BB0_3;
	bra.uni 	$L__BB0_9;
$L__BB0_3:
	mul.f64 	%fd36, %fd5, %fd5;
	mul.f64 	%fd37, %fd6, %fd6;
	sub.f64 	%fd38, %fd36, %fd37;
	mul.f64 	%fd39, %fd5, %fd6;
	fma.rn.f64 	%fd40, %fd5, %fd6, %fd39;
	add.f64 	%fd7, %fd1, %fd38;
	add.f64 	%fd8, %fd2, %fd40;
	abs.f64 	%fd41, %fd7;
	abs.f64 	%fd42, %fd8;
	setp.gt.f64 	%p9, %fd41, %fd42;
	selp.f64 	%fd43, %fd41, %fd42, %p9;
	selp.f64 	%fd44, %fd42, %fd41, %p9;
	div.rn.f64 	%fd45, %fd44, %fd43;
	fma.rn.f64 	%fd46, %fd45, %fd45, 0d3FF0000000000000;
	sqrt.rn.f64 	%fd47, %fd46;
	mul.f64 	%fd48, %fd43, %fd47;
	setp.eq.f64 	%p10, %fd43, 0d0000000000000000;
	setp.gt.f64 	%p11, %fd43, 0d7FEFFFFFFFFFFFFF;
	setp.gt.f64 	%p12, %fd44, 0d7FEFFFFFFFFFFFFF;
	add.f64 	%fd49, %fd41, %fd42;
	selp.f64 	%fd50, %fd49, %fd48, %p11;
	selp.f64 	%fd51, %fd49, %fd50, %p10;
	selp.f64 	%fd52, %fd49, %fd51, %p12;
	setp.ge.f64 	%p13, %fd52, 0d4000000000000000;
	@%p13 bra 	$L__BB0_8;
	mul.f64 	%fd53, %fd7, %fd7;
	mul.f64 	%fd54, %fd8, %fd8;
	sub.f64 	%fd55, %fd53, %fd54;
	mul.f64 	%fd56, %fd7, %fd8;
	fma.rn.f64 	%fd57, %fd7, %fd8, %fd56;
	add.f64 	%fd9, %fd1, %fd55;
	add.f64 	%fd10, %fd2, %fd57;
	abs.f64 	%fd58, %fd9;
	abs.f64 	%fd59, %fd10;
	setp.gt.f64 	%p14, %fd58, %fd59;
	selp.f64 	%fd60, %fd58, %fd59, %p14;
	selp.f64 	%fd61, %fd59, %fd58, %p14;
	div.rn.f64 	%fd62, %fd61, %fd60;
	fma.rn.f64 	%fd63, %fd62, %fd62, 0d3FF0000000000000;
	sqrt.rn.f64 	%fd64, %fd63;
	mul.f64 	%fd65, %fd60, %fd64;
	setp.eq.f64 	%p15, %fd60, 0d0000000000000000;
	setp.gt.f64 	%p16, %fd60, 0d7FEFFFFFFFFFFFFF;
	setp.gt.f64 	%p17, %fd61, 0d7FEFFFFFFFFFFFFF;
	add.f64 	%fd66, %fd58, %fd59;
	selp.f64 	%fd67, %fd66, %fd65, %p16;
	selp.f64 	%fd68, %fd66, %fd67, %p15;
	selp.f64 	%fd69, %fd66, %fd68, %p17;
	setp.ge.f64 	%p18, %fd69, 0d4000000000000000;
	@%p18 bra 	$L__BB0_7;
	mul.f64 	%fd70, %fd9, %fd9;
	mul.f64 	%fd71, %fd10, %fd10;
	sub.f64 	%fd72, %fd70, %fd71;
	mul.f64 	%fd73, %fd9, %fd10;
	fma.rn.f64 	%fd74, %fd9, %fd10, %fd73;
	add.f64 	%fd87, %fd1, %fd72;
	add.f64 	%fd88, %fd2, %fd74;
	abs.f64 	%fd75, %fd87;
	abs.f64 	%fd76, %fd88;
	setp.gt.f64 	%p19, %fd75, %fd76;
	selp.f64 	%fd77, %fd75, %fd76, %p19;
	selp.f64 	%fd78, %fd76, %fd75, %p19;
	div.rn.f64 	%fd79, %fd78, %fd77;
	fma.rn.f64 	%fd80, %fd79, %fd79, 0d3FF0000000000000;
	sqrt.rn.f64 	%fd81, %fd80;
	mul.f64 	%fd82, %fd77, %fd81;
	setp.eq.f64 	%p20, %fd77, 0d0000000000000000;
	setp.gt.f64 	%p21, %fd77, 0d7FEFFFFFFFFFFFFF;
	setp.gt.f64 	%p22, %fd78, 0d7FEFFFFFFFFFFFFF;
	add.f64 	%fd83, %fd75, %fd76;
	selp.f64 	%fd84, %fd83, %fd82, %p21;
	selp.f64 	%fd85, %fd83, %fd84, %p20;
	selp.f64 	%fd86, %fd83, %fd85, %p22;
	setp.ge.f64 	%p23, %fd86, 0d4000000000000000;
	@%p23 bra 	$L__BB0_6;
	bra.uni 	$L__BB0_10;
$L__BB0_6:
	add.s32 	%r4, %r4, 3;
	bra.uni 	$L__BB0_9;
$L__BB0_7:
	add.s32 	%r4, %r4, 2;
	bra.uni 	$L__BB0_9;
$L__BB0_8:
	add.s32 	%r4, %r4, 1;
$L__BB0_9:
	cvta.to.global.u64 	%rd2, %rd1;
	mul.wide.s32 	%rd3, %r3, 4;
	add.s64 	%rd4, %rd2, %rd3;
	st.global.u32 	[%rd4], %r4;
	bra.uni 	$L__BB0_11;
$L__BB0_10:
	add.s32 	%r4, %r4, 4;
	setp.ne.s32 	%p24, %r4, 1001;
	@%p24 bra 	$L__BB0_2;
$L__BB0_11:
	ret;

}


// ===== COMPILED SASS (sm_100) =====

	.target	sm_100

	.elftype	@"ET_EXEC"


//--------------------- .note.nv.tkinfo           --------------------------
	.section	.note.nv.tkinfo,"",@"SHT_NOTE"
	.sectionflags	@"SHF_NOTE_NV_TKINFO"
	.tkinfo
        /*0018*/ 	.word	0x00000002
        /*0030*/ 	.string	""
        /*0030*/ 	.string	"ptxas"
        /*0030*/ 	.string	"Cuda compilation tools, release 13.0, V13.0.88"
        /*0030*/ 	.string	"Build cuda_13.0.r13.0/compiler.36424714_0"
        /*0030*/ 	.string	"-arch sm_100 -m 64 "



//--------------------- .note.nv.cuinfo           --------------------------
	.section	.note.nv.cuinfo,"",@"SHT_NOTE"
	.sectionflags	@"SHF_NOTE_NV_CUINFO"
        /*0018*/ 	.short	0x0002
        /*001a*/ 	.short	0x0064
        /*001c*/ 	.short	0x0082
	.zero		2


//--------------------- .nv.info                  --------------------------
	.section	.nv.info,"",@"SHT_CUDA_INFO"
	.align	4


	//----- nvinfo : EIATTR_REGCOUNT
	.align		4
        /*0000*/ 	.byte	0x04, 0x2f
        /*0002*/ 	.short	(.L_1 - .L_0)
	.align		4
.L_0:
        /*0004*/ 	.word	index@(_Z10mandelbrotPi)
        /*0008*/ 	.word	0x00000024


	//----- nvinfo : EIATTR_FRAME_SIZE
	.align		4
.L_1:
        /*000c*/ 	.byte	0x04, 0x11
        /*000e*/ 	.short	(.L_3 - .L_2)
	.align		4
.L_2:
        /*0010*/ 	.word	index@($__internal_1_$__cuda_sm20_dsqrt_rn_f64_mediumpath_v1)
        /*0014*/ 	.word	0x00000000


	//----- nvinfo : EIATTR_FRAME_SIZE
	.align		4
.L_3:
        /*0018*/ 	.byte	0x04, 0x11
        /*001a*/ 	.short	(.L_5 - .L_4)
	.align		4
.L_4:
        /*001c*/ 	.word	index@($__internal_0_$__cuda_sm20_div_rn_f64_full)
        /*0020*/ 	.word	0x00000000


	//----- nvinfo : EIATTR_FRAME_SIZE
	.align		4
.L_5:
        /*0024*/ 	.byte	0x04, 0x11
        /*0026*/ 	.short	(.L_7 - .L_6)
	.align		4
.L_6:
        /*0028*/ 	.word	index@(_Z10mandelbrotPi)
        /*002c*/ 	.word	0x00000000


	//----- nvinfo : EIATTR_MIN_STACK_SIZE
	.align		4
.L_7:
        /*0030*/ 	.byte	0x04, 0x12
        /*0032*/ 	.short	(.L_9 - .L_8)
	.align		4
.L_8:
        /*0034*/ 	.word	index@(_Z10mandelbrotPi)
        /*0038*/ 	.word	0x00000000
.L_9:


//--------------------- .nv.compat                --------------------------
	.section	.nv.compat,"",@"SHT_CUDA_COMPAT_INFO"
	.align	4
        /*0000*/ 	.byte	0x02, 0x09, 0x00, 0x00, 0x02, 0x02, 0x01, 0x00, 0x02, 0x05, 0x05, 0x00, 0x03, 0x07, 0x01, 0x01
        /*0010*/ 	.byte	0x02, 0x03, 0x00, 0x00, 0x02, 0x06, 0x01, 0x00, 0x04, 0x0b, 0x08, 0x00, 0x01, 0x00, 0x00, 0x00
        /*0020*/ 	.byte	0x00, 0x00, 0x00, 0x00


//--------------------- .nv.info._Z10mandelbrotPi --------------------------
	.section	.nv.info._Z10mandelbrotPi,"",@"SHT_CUDA_INFO"
	.sectionflags	@""
	.align	4


	//----- nvinfo : EIATTR_CUDA_API_VERSION
	.align		4
        /*0000*/ 	.byte	0x04, 0x37
        /*0002*/ 	.short	(.L_11 - .L_10)
.L_10:
        /*0004*/ 	.word	0x00000082


	//----- nvinfo : EIATTR_KPARAM_INFO
	.align		4
.L_11:
        /*0008*/ 	.byte	0x04, 0x17
        /*000a*/ 	.short	(.L_13 - .L_12)
.L_12:
        /*000c*/ 	.word	0x00000000
        /*0010*/ 	.short	0x0000
        /*0012*/ 	.short	0x0000
        /*0014*/ 	.byte	0x00, 0xf5, 0x21, 0x00


	//----- nvinfo : EIATTR_SPARSE_MMA_MASK
	.align		4
.L_13:
        /*0018*/ 	.byte	0x03, 0x50
        /*001a*/ 	.short	0x0000


	//----- nvinfo : EIATTR_MAXREG_COUNT
	.align		4
        /*001c*/ 	.byte	0x03, 0x1b
        /*001e*/ 	.short	0x00ff


	//----- nvinfo : EIATTR_MERCURY_ISA_VERSION
	.align		4
        /*0020*/ 	.byte	0x03, 0x5f
        /*0022*/ 	.short	0x0101


	//----- nvinfo : EIATTR_VRC_CTA_INIT_COUNT
	.align		4
        /*0024*/ 	.byte	0x02, 0x4a
	.zero		1
	.zero		1


	//----- nvinfo : EIATTR_EXIT_INSTR_OFFSETS
	.align		4
        /*0028*/ 	.byte	0x04, 0x1c
        /*002a*/ 	.short	(.L_15 - .L_14)


	//   ....[0]....
.L_14:
        /*002c*/ 	.word	0x000000b0


	//   ....[1]....
        /*0030*/ 	.word	0x000015b0


	//   ....[2]....
        /*0034*/ 	.word	0x00001650


	//----- nvinfo : EIATTR_CRS_STACK_SIZE
	.align		4
.L_15:
        /*0038*/ 	.byte	0x04, 0x1e
        /*003a*/ 	.short	(.L_17 - .L_16)
.L_16:
        /*003c*/ 	.word	0x00000000


	//----- nvinfo : EIATTR_CBANK_PARAM_SIZE
	.align		4
.L_17:
        /*0040*/ 	.byte	0x03, 0x19
        /*0042*/ 	.short	0x0008


	//----- nvinfo : EIATTR_PARAM_CBANK
	.align		4
        /*0044*/ 	.byte	0x04, 0x0a
        /*0046*/ 	.short	(.L_19 - .L_18)
	.align		4
.L_18:
        /*0048*/ 	.word	index@(.nv.constant0._Z10mandelbrotPi)
        /*004c*/ 	.short	0x0380
        /*004e*/ 	.short	0x0008


	//----- nvinfo : EIATTR_SW_WAR
	.align		4
.L_19:
        /*0050*/ 	.byte	0x04, 0x36
        /*0052*/ 	.short	(.L_21 - .L_20)
.L_20:
        /*0054*/ 	.word	0x00000008
.L_21:


//--------------------- .nv.callgraph             --------------------------
	.section	.nv.callgraph,"",@"SHT_CUDA_CALLGRAPH"
	.align	4
	.sectionentsize	8
	.align		4
        /*0000*/ 	.word	0x00000000
	.align		4
        /*0004*/ 	.word	0xffffffff
	.align		4
        /*0008*/ 	.word	0x00000000
	.align		4
        /*000c*/ 	.word	0xfffffffe
	.align		4
        /*0010*/ 	.word	0x00000000
	.align		4
        /*0014*/ 	.word	0xfffffffd
	.align		4
        /*0018*/ 	.word	0x00000000
	.align		4
        /*001c*/ 	.word	0xfffffffc


//--------------------- .text._Z10mandelbrotPi    --------------------------
	.section	.text._Z10mandelbrotPi,"ax",@progbits
	.align	128
        .global         _Z10mandelbrotPi
        .type           _Z10mandelbrotPi,@function
        .size           _Z10mandelbrotPi,(.L_x_33 - _Z10mandelbrotPi)
        .other          _Z10mandelbrotPi,@"STO_CUDA_ENTRY STV_DEFAULT"
_Z10mandelbrotPi:
.text._Z10mandelbrotPi:
[----:B------:R-:W-:Y:S01]  /*0000*/  LDC R1, c[0x0][0x37c] ;  /* 0x0000df00ff017b82 */ /* 0x000fe20000000800 */
[----:B------:R-:W0:Y:S07]  /*0010*/  S2R R0, SR_TID.Y ;  /* 0x0000000000007919 */ /* 0x000e2e0000002200 */
[----:B------:R-:W1:Y:S01]  /*0020*/  LDC R4, c[0x0][0x360] ;  /* 0x0000d800ff047b82 */ /* 0x000e620000000800 */
[----:B------:R-:W1:Y:S07]  /*0030*/  S2R R3, SR_TID.X ;  /* 0x0000000000037919 */ /* 0x000e6e0000002100 */
[----:B------:R-:W0:Y:S08]  /*0040*/  S2UR UR5, SR_CTAID.Y ;  /* 0x00000000000579c3 */ /* 0x000e300000002600 */
[----:B------:R-:W0:Y:S08]  /*0050*/  LDC R5, c[0x0][0x364] ;  /* 0x0000d900ff057b82 */ /* 0x000e300000000800 */
[----:B------:R-:W1:Y:S01]  /*0060*/  S2UR UR4, SR_CTAID.X ;  /* 0x00000000000479c3 */ /* 0x000e620000002500 */
[----:B0-----:R-:W-:-:S05]  /*0070*/  IMAD R5, R5, UR5, R0 ;  /* 0x0000000505057c24 */ /* 0x001fca000f8e0200 */
[----:B------:R-:W-:Y:S01]  /*0080*/  ISETP.GT.U32.AND P0, PT, R5, 0x7cf, PT ;  /* 0x000007cf0500780c */ /* 0x000fe20003f04070 */
[----:B-1----:R-:W-:-:S05]  /*0090*/  IMAD R4, R4, UR4, R3 ;  /* 0x0000000404047c24 */ /* 0x002fca000f8e0203 */
[----:B------:R-:W-:-:S13]  /*00a0*/  ISETP.GT.OR P0, PT, R4, 0xbb7, P0 ;  /* 0x00000bb70400780c */ /* 0x000fda0000704670 */
[----:B------:R-:W-:Y:S05]  /*00b0*/  @P0 EXIT ;  /* 0x000000000000094d */ /* 0x000fea0003800000 */
[----:B------:R-:W0:Y:S01]  /*00c0*/  I2F.F64 R16, R4 ;  /* 0x0000000400107312 */ /* 0x000e220000201c00 */
[----:B------:R-:W-:Y:S01]  /*00d0*/  IMAD.MOV.U32 R2, RZ, RZ, -0x2d0e5604 ;  /* 0xd2f1a9fcff027424 */ /* 0x000fe200078e00ff */
[----:B------:R-:W-:Y:S01]  /*00e0*/  BSSY.RECONVERGENT B0, `(.L_x_0) ;  /* 0x0000153000007945 */ /* 0x000fe20003800200 */
[----:B------:R-:W-:Y:S01]  /*00f0*/  IMAD.MOV.U32 R3, RZ, RZ, 0x3f50624d ;  /* 0x3f50624dff037424 */ /* 0x000fe200078e00ff */
[----:B------:R-:W-:Y:S01]  /*0100*/  CS2R R22, SRZ ;  /* 0x0000000000167805 */ /* 0x000fe2000001ff00 */
[----:B------:R-:W-:Y:S01]  /*0110*/  IMAD.MOV.U32 R0, RZ, RZ, 0x1 ;  /* 0x00000001ff007424 */ /* 0x000fe200078e00ff */
[----:B------:R-:W-:Y:S01]  /*0120*/  CS2R R24, SRZ ;  /* 0x0000000000187805 */ /* 0x000fe2000001ff00 */
[----:B------:R-:W1:Y:S01]  /*0130*/  LDCU.64 UR4, c[0x0][0x358] ;  /* 0x00006b00ff0477ac */ /* 0x000e620008000a00 */
[----:B------:R-:W2:Y:S01]  /*0140*/  I2F.F64.U32 R14, R5 ;  /* 0x00000005000e7312 */ /* 0x000ea20000201800 */
[-C--:B0-----:R-:W-:Y:S02]  /*0150*/  DFMA R16, R16, R2.reuse, -2 ;  /* 0xc00000001010742b */ /* 0x081fe40000000002 */
[----:B--2---:R-:W-:Y:S01]  /*0160*/  DFMA R14, R14, R2, -1 ;  /* 0xbff000000e0e742b */ /* 0x004fe20000000002 */
[----:B------:R-:W-:-:S10]  /*0170*/  IMAD R2, R5, 0xbb8, R4 ;  /* 0x00000bb805027824 */ /* 0x000fd400078e0204 */
.L_x_21:
[C---:B------:R-:W-:Y:S01]  /*0180*/  DMUL R4, R24.reuse, R24 ;  /* 0x0000001818047228 */ /* 0x040fe20000000000 */
[----:B------:R-:W-:Y:S01]  /*0190*/  BSSY.RECONVERGENT B1, `(.L_x_1) ;  /* 0x0000022000017945 */ /* 0x000fe20003800200 */
[----:B------:R-:W-:-:S06]  /*01a0*/  DMUL R6, R24, R22 ;  /* 0x0000001618067228 */ /* 0x000fcc0000000000 */
[-C--:B------:R-:W-:Y:S02]  /*01b0*/  DFMA R4, R22, R22.reuse, -R4 ;  /* 0x000000161604722b */ /* 0x080fe40000000804 */
[----:B------:R-:W-:-:S06]  /*01c0*/  DFMA R6, R24, R22, R6 ;  /* 0x000000161806722b */ /* 0x000fcc0000000006 */
[----:B------:R-:W-:Y:S02]  /*01d0*/  DADD R22, R16, R4 ;  /* 0x0000000010167229 */ /* 0x000fe40000000004 */
[----:B------:R-:W-:Y:S01]  /*01e0*/  DADD R20, R14, R6 ;  /* 0x000000000e147229 */ /* 0x000fe20000000006 */
[----:B------:R-:W-:-:S05]  /*01f0*/  IMAD.MOV.U32 R4, RZ, RZ, 0x1 ;  /* 0x00000001ff047424 */ /* 0x000fca00078e00ff */
[----:B------:R-:W-:Y:S02]  /*0200*/  DADD R8, -RZ, |R22| ;  /* 0x00000000ff087229 */ /* 0x000fe40000000516 */
[--C-:B------:R-:W-:Y:S02]  /*0210*/  DADD R10, -RZ, |R20|.reuse ;  /* 0x00000000ff0a7229 */ /* 0x100fe40000000514 */
[----:B------:R-:W-:-:S08]  /*0220*/  DSETP.GT.AND P0, PT, |R22|, |R20|, PT ;  /* 0x400000141600722a */ /* 0x000fd00003f04200 */
[----:B------:R-:W-:Y:S02]  /*0230*/  FSEL R19, R9, R11, P0 ;  /* 0x0000000b09137208 */ /* 0x000fe40000000000 */
[----:B------:R-:W-:Y:S02]  /*0240*/  FSEL R18, R8, R10, P0 ;  /* 0x0000000a08127208 */ /* 0x000fe40000000000 */
[----:B------:R-:W0:Y:S01]  /*0250*/  MUFU.RCP64H R5, R19 ;  /* 0x0000001300057308 */ /* 0x000e220000001800 */
[----:B------:R-:W-:Y:S02]  /*0260*/  FSEL R24, R10, R8, P0 ;  /* 0x000000080a187208 */ /* 0x000fe40000000000 */
[----:B------:R-:W-:-:S04]  /*0270*/  FSEL R25, R11, R9, P0 ;  /* 0x000000090b197208 */ /* 0x000fc80000000000 */
[----:B------:R-:W-:Y:S01]  /*0280*/  FSETP.GEU.AND P1, PT, |R25|, 6.5827683646048100446e-37, PT ;  /* 0x036000001900780b */ /* 0x000fe20003f2e200 */
[----:B0-----:R-:W-:-:S08]  /*0290*/  DFMA R6, -R18, R4, 1 ;  /* 0x3ff000001206742b */ /* 0x001fd00000000104 */
[----:B------:R-:W-:-:S08]  /*02a0*/  DFMA R6, R6, R6, R6 ;  /* 0x000000060606722b */ /* 0x000fd00000000006 */
[----:B------:R-:W-:-:S08]  /*02b0*/  DFMA R6, R4, R6, R4 ;  /* 0x000000060406722b */ /* 0x000fd00000000004 */
[----:B------:R-:W-:-:S08]  /*02c0*/  DFMA R4, -R18, R6, 1 ;  /* 0x3ff000001204742b */ /* 0x000fd00000000106 */
[----:B------:R-:W-:-:S08]  /*02d0*/  DFMA R4, R6, R4, R6 ;  /* 0x000000040604722b */ /* 0x000fd00000000006 */
[----:B------:R-:W-:-:S08]  /*02e0*/  DMUL R6, R4, R24 ;  /* 0x0000001804067228 */ /* 0x000fd00000000000 */
[----:B------:R-:W-:-:S08]  /*02f0*/  DFMA R8, -R18, R6, R24 ;  /* 0x000000061208722b */ /* 0x000fd00000000118 */
[----:B------:R-:W-:-:S10]  /*0300*/  DFMA R4, R4, R8, R6 ;  /* 0x000000080404722b */ /* 0x000fd40000000006 */
[----:B------:R-:W-:-:S05]  /*0310*/  FFMA R3, RZ, R19, R5 ;  /* 0x00000013ff037223 */ /* 0x000fca0000000005 */
[----:B------:R-:W-:-:S13]  /*0320*/  FSETP.GT.AND P0, PT, |R3|, 1.469367938527859385e-39, PT ;  /* 0x001000000300780b */ /* 0x000fda0003f04200 */
[----:B------:R-:W-:Y:S05]  /*0330*/  @P0 BRA P1, `(.L_x_2) ;  /* 0x00000000001c0947 */ /* 0x000fea0000800000 */
[----:B------:R-:W-:Y:S01]  /*0340*/  IMAD.MOV.U32 R8, RZ, RZ, R18 ;  /* 0x000000ffff087224 */ /* 0x000fe200078e0012 */
[----:B------:R-:W-:Y:S01]  /*0350*/  MOV R6, 0x3a0 ;  /* 0x000003a000067802 */ /* 0x000fe20000000f00 */
[----:B------:R-:W-:Y:S02]  /*0360*/  IMAD.MOV.U32 R5, RZ, RZ, R19 ;  /* 0x000000ffff057224 */ /* 0x000fe400078e0013 */
[----:B------:R-:W-:Y:S02]  /*0370*/  IMAD.MOV.U32 R4, RZ, RZ, R24 ;  /* 0x000000ffff047224 */ /* 0x000fe400078e0018 */
[----:B------:R-:W-:-:S07]  /*0380*/  IMAD.MOV.U32 R3, RZ, RZ, R25 ;  /* 0x000000ffff037224 */ /* 0x000fce00078e0019 */
[----:B-1----:R-:W-:Y:S05]  /*0390*/  CALL.REL.NOINC `($__internal_0_$__cuda_sm20_div_rn_f64_full) ;  /* 0x0000001000b07944 */ /* 0x002fea0003c00000 */
[----:B------:R-:W-:-:S07]  /*03a0*/  MOV R5, R3 ;  /* 0x0000000300057202 */ /* 0x000fce0000000f00 */
.L_x_2:
[----:B-1----:R-:W-:Y:S05]  /*03b0*/  BSYNC.RECONVERGENT B1 ;  /* 0x0000000000017941 */ /* 0x002fea0003800200 */
.L_x_1:
[----:B------:R-:W-:Y:S01]  /*03c0*/  DFMA R8, R4, R4, 1 ;  /* 0x3ff000000408742b */ /* 0x000fe20000000004 */
[----:B------:R-:W-:Y:S01]  /*03d0*/  IMAD.MOV.U32 R10, RZ, RZ, 0x0 ;  /* 0x00000000ff0a7424 */ /* 0x000fe200078e00ff */
[----:B------:R-:W-:Y:S01]  /*03e0*/  BSSY.RECONVERGENT B1, `(.L_x_3) ;  /* 0x000001a000017945 */ /* 0x000fe20003800200 */
[----:B------:R-:W-:-:S03]  /*03f0*/  IMAD.MOV.U32 R11, RZ, RZ, 0x3fd80000 ;  /* 0x3fd80000ff0b7424 */ /* 0x000fc600078e00ff */
[----:B------:R-:W0:Y:S04]  /*0400*/  MUFU.RSQ64H R5, R9 ;  /* 0x0000000900057308 */ /* 0x000e280000001c00 */
[----:B------:R-:W-:-:S05]  /*0410*/  VIADD R4, R9, 0xfcb00000 ;  /* 0xfcb0000009047836 */ /* 0x000fca0000000000 */
[----:B------:R-:W-:Y:S01]  /*0420*/  ISETP.GE.U32.AND P0, PT, R4, 0x7ca00000, PT ;  /* 0x7ca000000400780c */ /* 0x000fe20003f06070 */
[----:B0-----:R-:W-:-:S08]  /*0430*/  DMUL R6, R4, R4 ;  /* 0x0000000404067228 */ /* 0x001fd00000000000 */
[----:B------:R-:W-:-:S08]  /*0440*/  DFMA R6, R8, -R6, 1 ;  /* 0x3ff000000806742b */ /* 0x000fd00000000806 */
[----:B------:R-:W-:Y:S02]  /*0450*/  DFMA R10, R6, R10, 0.5 ;  /* 0x3fe00000060a742b */ /* 0x000fe4000000000a */
[----:B------:R-:W-:-:S08]  /*0460*/  DMUL R6, R4, R6 ;  /* 0x0000000604067228 */ /* 0x000fd00000000000 */
[----:B------:R-:W-:-:S08]  /*0470*/  DFMA R28, R10, R6, R4 ;  /* 0x000000060a1c722b */ /* 0x000fd00000000004 */
[----:B------:R-:W-:Y:S02]  /*0480*/  DMUL R26, R8, R28 ;  /* 0x0000001c081a7228 */ /* 0x000fe40000000000 */
[----:B------:R-:W-:Y:S02]  /*0490*/  VIADD R11, R29, 0xfff00000 ;  /* 0xfff000001d0b7836 */ /* 0x000fe40000000000 */
[----:B------:R-:W-:-:S04]  /*04a0*/  IMAD.MOV.U32 R10, RZ, RZ, R28 ;  /* 0x000000ffff0a7224 */ /* 0x000fc800078e001c */
[----:B------:R-:W-:-:S08]  /*04b0*/  DFMA R6, R26, -R26, R8 ;  /* 0x8000001a1a06722b */ /* 0x000fd00000000008 */
[----:B------:R-:W-:Y:S01]  /*04c0*/  DFMA R12, R6, R10, R26 ;  /* 0x0000000a060c722b */ /* 0x000fe2000000001a */
[----:B------:R-:W-:Y:S10]  /*04d0*/  @!P0 BRA `(.L_x_4) ;  /* 0x0000000000288947 */ /* 0x000ff40003800000 */
[----:B------:R-:W-:Y:S02]  /*04e0*/  IMAD.MOV.U32 R10, RZ, RZ, R8 ;  /* 0x000000ffff0a7224 */ /* 0x000fe400078e0008 */
[----:B------:R-:W-:Y:S01]  /*04f0*/  IMAD.MOV.U32 R8, RZ, RZ, R6 ;  /* 0x000000ffff087224 */ /* 0x000fe200078e0006 */
[----:B------:R-:W-:Y:S01]  /*0500*/  MOV R6, R26 ;  /* 0x0000001a00067202 */ /* 0x000fe20000000f00 */
[----:B------:R-:W-:Y:S01]  /*0510*/  IMAD.MOV.U32 R12, RZ, RZ, R28 ;  /* 0x000000ffff0c7224 */ /* 0x000fe200078e001c */
[----:B------:R-:W-:Y:S01]  /*0520*/  MOV R26, 0x560 ;  /* 0x00000560001a7802 */ /* 0x000fe20000000f00 */
[----:B------:R-:W-:Y:S02]  /*0530*/  IMAD.MOV.U32 R5, RZ, RZ, R27 ;  /* 0x000000ffff057224 */ /* 0x000fe400078e001b */
[----:B------:R-:W-:-:S07]  /*0540*/  IMAD.MOV.U32 R3, RZ, RZ, R11 ;  /* 0x000000ffff037224 */ /* 0x000fce00078e000b */
[----:B------:R-:W-:Y:S05]  /*0550*/  CALL.REL.NOINC `($__internal_1_$__cuda_sm20_dsqrt_rn_f64_mediumpath_v1) ;  /* 0x0000001400d47944 */ /* 0x000fea0003c00000 */
[----:B------:R-:W-:Y:S02]  /*0560*/  IMAD.MOV.U32 R12, RZ, RZ, R4 ;  /* 0x000000ffff0c7224 */ /* 0x000fe400078e0004 */
[----:B------:R-:W-:-:S07]  /*0570*/  IMAD.MOV.U32 R13, RZ, RZ, R3 ;  /* 0x000000ffff0d7224 */ /* 0x000fce00078e0003 */
.L_x_4:
[----:B------:R-:W-:Y:S05]  /*0580*/  BSYNC.RECONVERGENT B1 ;  /* 0x0000000000017941 */ /* 0x000fea0003800200 */
.L_x_3:
[----:B------:R-:W-:Y:S01]  /*0590*/  DMUL R12, R18, R12 ;  /* 0x0000000c120c7228 */ /* 0x000fe20000000000 */
[----:B------:R-:W-:Y:S01]  /*05a0*/  UMOV UR6, 0xffffffff ;  /* 0xffffffff00067882 */ /* 0x000fe20000000000 */
[----:B------:R-:W-:Y:S01]  /*05b0*/  DADD R4, |R22|, |R20| ;  /* 0x0000000016047229 */ /* 0x000fe20000000614 */
[----:B------:R-:W-:Y:S01]  /*05c0*/  UMOV UR7, 0x7fefffff ;  /* 0x7fefffff00077882 */ /* 0x000fe20000000000 */
[C---:B------:R-:W-:Y:S02]  /*05d0*/  DSETP.NEU.AND P1, PT, R18.reuse, RZ, PT ;  /* 0x000000ff1200722a */ /* 0x040fe40003f2d000 */
[----:B------:R-:W-:-:S06]  /*05e0*/  DSETP.GT.AND P0, PT, R18, UR6, PT ;  /* 0x0000000612007e2a */ /* 0x000fcc000bf04000 */
[C---:B------:R-:W-:Y:S02]  /*05f0*/  FSEL R3, R4.reuse, R12, P0 ;  /* 0x0000000c04037208 */ /* 0x040fe40000000000 */
[C---:B------:R-:W-:Y:S01]  /*0600*/  FSEL R7, R5.reuse, R13, P0 ;  /* 0x0000000d05077208 */ /* 0x040fe20000000000 */
[----:B------:R-:W-:Y:S01]  /*0610*/  DSETP.GT.AND P0, PT, R24, UR6, PT ;  /* 0x0000000618007e2a */ /* 0x000fe2000bf04000 */
[----:B------:R-:W-:Y:S02]  /*0620*/  FSEL R3, R4, R3, !P1 ;  /* 0x0000000304037208 */ /* 0x000fe40004800000 */
[----:B------:R-:W-:-:S03]  /*0630*/  FSEL R7, R5, R7, !P1 ;  /* 0x0000000705077208 */ /* 0x000fc60004800000 */
[----:B------:R-:W-:Y:S02]  /*0640*/  FSEL R4, R4, R3, P0 ;  /* 0x0000000304047208 */ /* 0x000fe40000000000 */
[----:B------:R-:W-:-:S06]  /*0650*/  FSEL R5, R5, R7, P0 ;  /* 0x0000000705057208 */ /* 0x000fcc0000000000 */
[----:B------:R-:W-:-:S14]  /*0660*/  DSETP.GE.AND P0, PT, R4, 2, PT ;  /* 0x400000000400742a */ /* 0x000fdc0003f06000 */
[----:B------:R-:W-:Y:S05]  /*0670*/  @P0 BRA `(.L_x_5) ;  /* 0x0000000c00e40947 */ /* 0x000fea0003800000 */
[-C--:B------:R-:W-:Y:S01]  /*0680*/  DMUL R4, R20, R20.reuse ;  /* 0x0000001414047228 */ /* 0x080fe20000000000 */
[----:B------:R-:W-:Y:S01]  /*0690*/  BSSY.RECONVERGENT B1, `(.L_x_6) ;  /* 0x0000022000017945 */ /* 0x000fe20003800200 */
[----:B------:R-:W-:-:S06]  /*06a0*/  DMUL R6, R22, R20 ;  /* 0x0000001416067228 */ /* 0x000fcc0000000000 */
[C---:B------:R-:W-:Y:S02]  /*06b0*/  DFMA R4, R22.reuse, R22, -R4 ;  /* 0x000000161604722b */ /* 0x040fe40000000804 */
        /* <DEDUP_REMOVED lines=25> */
[----:B------:R-:W-:Y:S01]  /*0850*/  MOV R3, R25 ;  /* 0x0000001900037202 */ /* 0x000fe20000000f00 */
[----:B------:R-:W-:Y:S01]  /*0860*/  IMAD.MOV.U32 R5, RZ, RZ, R21 ;  /* 0x000000ffff057224 */ /* 0x000fe200078e0015 */
[----:B------:R-:W-:Y:S01]  /*0870*/  MOV R6, 0x8a0 ;  /* 0x000008a000067802 */ /* 0x000fe20000000f00 */
[----:B------:R-:W-:-:S07]  /*0880*/  IMAD.MOV.U32 R4, RZ, RZ, R24 ;  /* 0x000000ffff047224 */ /* 0x000fce00078e0018 */
[----:B------:R-:W-:Y:S05]  /*0890*/  CALL.REL.NOINC `($__internal_0_$__cuda_sm20_div_rn_f64_full) ;  /* 0x0000000c00707944 */ /* 0x000fea0003c00000 */
[----:B------:R-:W-:-:S07]  /*08a0*/  IMAD.MOV.U32 R5, RZ, RZ, R3 ;  /* 0x000000ffff057224 */ /* 0x000fce00078e0003 */
.L_x_7:
[----:B------:R-:W-:Y:S05]  /*08b0*/  BSYNC.RECONVERGENT B1 ;  /* 0x0000000000017941 */ /* 0x000fea0003800200 */
.L_x_6:
        /* <DEDUP_REMOVED lines=18> */
[----:B------:R-:W-:Y:S01]  /*09e0*/  IMAD.MOV.U32 R10, RZ, RZ, R8 ;  /* 0x000000ffff0a7224 */ /* 0x000fe200078e0008 */
[----:B------:R-:W-:Y:S01]  /*09f0*/  MOV R8, R6 ;  /* 0x0000000600087202 */ /* 0x000fe20000000f00 */
[----:B------:R-:W-:Y:S01]  /*0a00*/  IMAD.MOV.U32 R6, RZ, RZ, R26 ;  /* 0x000000ffff067224 */ /* 0x000fe200078e001a */
[----:B------:R-:W-:Y:S01]  /*0a10*/  MOV R26, 0xa60 ;  /* 0x00000a60001a7802 */ /* 0x000fe20000000f00 */
[----:B------:R-:W-:Y:S02]  /*0a20*/  IMAD.MOV.U32 R12, RZ, RZ, R28 ;  /* 0x000000ffff0c7224 */ /* 0x000fe400078e001c */
[----:B------:R-:W-:Y:S02]  /*0a30*/  IMAD.MOV.U32 R5, RZ, RZ, R27 ;  /* 0x000000ffff057224 */ /* 0x000fe400078e001b */
[----:B------:R-:W-:-:S07]  /*0a40*/  IMAD.MOV.U32 R3, RZ, RZ, R11 ;  /* 0x000000ffff037224 */ /* 0x000fce00078e000b */
[----:B------:R-:W-:Y:S05]  /*0a50*/  CALL.REL.NOINC `($__internal_1_$__cuda_sm20_dsqrt_rn_f64_mediumpath_v1) ;  /* 0x0000001000947944 */ /* 0x000fea0003c00000 */
[----:B------:R-:W-:Y:S02]  /*0a60*/  IMAD.MOV.U32 R12, RZ, RZ, R4 ;  /* 0x000000ffff0c7224 */ /* 0x000fe400078e0004 */
[----:B------:R-:W-:-:S07]  /*0a70*/  IMAD.MOV.U32 R13, RZ, RZ, R3 ;  /* 0x000000ffff0d7224 */ /* 0x000fce00078e0003 */
.L_x_9:
[----:B------:R-:W-:Y:S05]  /*0a80*/  BSYNC.RECONVERGENT B1 ;  /* 0x0000000000017941 */ /* 0x000fea0003800200 */
.L_x_8:
        /* <DEDUP_REMOVED lines=50> */
.L_x_12:
[----:B------:R-:W-:Y:S05]  /*0db0*/  BSYNC.RECONVERGENT B1 ;  /* 0x0000000000017941 */ /* 0x000fea0003800200 */
.L_x_11:
        /* <DEDUP_REMOVED lines=13> */
[----:B------:R-:W-:Y:S01]  /*0e90*/  VIADD R11, R29, 0xfff00000 ;  /* 0xfff000001d0b7836 */ /* 0x000fe20000000000 */
[----:B------:R-:W-:-:S05]  /*0ea0*/  MOV R10, R28 ;  /* 0x0000001c000a7202 */ /* 0x000fca0000000f00 */
[----:B------:R-:W-:-:S08]  /*0eb0*/  DFMA R6, R26, -R26, R8 ;  /* 0x8000001a1a06722b */ /* 0x000fd00000000008 */
[----:B------:R-:W-:Y:S01]  /*0ec0*/  DFMA R12, R6, R10, R26 ;  /* 0x0000000a060c722b */ /* 0x000fe2000000001a */
[----:B------:R-:W-:Y:S10]  /*0ed0*/  @!P0 BRA `(.L_x_14) ;  /* 0x0000000000288947 */ /* 0x000ff40003800000 */
[----:B------:R-:W-:Y:S02]  /*0ee0*/  IMAD.MOV.U32 R10, RZ, RZ, R8 ;  /* 0x000000ffff0a7224 */ /* 0x000fe400078e0008 */
[----:B------:R-:W-:Y:S02]  /*0ef0*/  IMAD.MOV.U32 R8, RZ, RZ, R6 ;  /* 0x000000ffff087224 */ /* 0x000fe400078e0006 */
[----:B------:R-:W-:Y:S01]  /*0f00*/  IMAD.MOV.U32 R6, RZ, RZ, R26 ;  /* 0x000000ffff067224 */ /* 0x000fe200078e001a */
[----:B------:R-:W-:Y:S01]  /*0f10*/  MOV R26, 0xf60 ;  /* 0x00000f60001a7802 */ /* 0x000fe20000000f00 */
[----:B------:R-:W-:Y:S02]  /*0f20*/  IMAD.MOV.U32 R12, RZ, RZ, R28 ;  /* 0x000000ffff0c7224 */ /* 0x000fe400078e001c */
[----:B------:R-:W-:Y:S02]  /*0f30*/  IMAD.MOV.U32 R5, RZ, RZ, R27 ;  /* 0x000000ffff057224 */ /* 0x000fe400078e001b */
[----:B------:R-:W-:-:S07]  /*0f40*/  IMAD.MOV.U32 R3, RZ, RZ, R11 ;  /* 0x000000ffff037224 */ /* 0x000fce00078e000b */
[----:B------:R-:W-:Y:S05]  /*0f50*/  CALL.REL.NOINC `($__internal_1_$__cuda_sm20_dsqrt_rn_f64_mediumpath_v1) ;  /* 0x0000000c00547944 */ /* 0x000fea0003c00000 */
[----:B------:R-:W-:Y:S01]  /*0f60*/  IMAD.MOV.U32 R12, RZ, RZ, R4 ;  /* 0x000000ffff0c7224 */ /* 0x000fe200078e0004 */
[----:B------:R-:W-:-:S07]  /*0f70*/  MOV R13, R3 ;  /* 0x00000003000d7202 */ /* 0x000fce0000000f00 */
.L_x_14:
[----:B------:R-:W-:Y:S05]  /*0f80*/  BSYNC.RECONVERGENT B1 ;  /* 0x0000000000017941 */ /* 0x000fea0003800200 */
.L_x_13:
        /* <DEDUP_REMOVED lines=48> */
[----:B------:R-:W-:Y:S05]  /*1290*/  CALL.REL.NOINC `($__internal_0_$__cuda_sm20_div_rn_f64_full) ;  /* 0x0000000000f07944 */ /* 0x000fea0003c00000 */
[----:B------:R-:W-:-:S07]  /*12a0*/  IMAD.MOV.U32 R5, RZ, RZ, R3 ;  /* 0x000000ffff057224 */ /* 0x000fce00078e0003 */
.L_x_17:
[----:B------:R-:W-:Y:S05]  /*12b0*/  BSYNC.RECONVERGENT B1 ;  /* 0x0000000000017941 */ /* 0x000fea0003800200 */
.L_x_16:
[----:B------:R-:W-:Y:S01]  /*12c0*/  DFMA R8, R4, R4, 1 ;  /* 0x3ff000000408742b */ /* 0x000fe20000000004 */
[----:B------:R-:W-:Y:S01]  /*12d0*/  MOV R10, 0x0 ;  /* 0x00000000000a7802 */ /* 0x000fe20000000f00 */
[----:B------:R-:W-:Y:S01]  /*12e0*/  IMAD.MOV.U32 R11, RZ, RZ, 0x3fd80000 ;  /* 0x3fd80000ff0b7424 */ /* 0x000fe200078e00ff */
[----:B------:R-:W-:Y:S03]  /*12f0*/  BSSY.RECONVERGENT B1, `(.L_x_18) ;  /* 0x0000019000017945 */ /* 0x000fe60003800200 */
        /* <DEDUP_REMOVED lines=16> */
[----:B------:R-:W-:Y:S02]  /*1400*/  IMAD.MOV.U32 R8, RZ, RZ, R6 ;  /* 0x000000ffff087224 */ /* 0x000fe400078e0006 */
[----:B------:R-:W-:Y:S01]  /*1410*/  IMAD.MOV.U32 R6, RZ, RZ, R26 ;  /* 0x000000ffff067224 */ /* 0x000fe200078e001a */
[----:B------:R-:W-:Y:S01]  /*1420*/  MOV R26, 0x1460 ;  /* 0x00001460001a7802 */ /* 0x000fe20000000f00 */
[----:B------:R-:W-:Y:S02]  /*1430*/  IMAD.MOV.U32 R12, RZ, RZ, R28 ;  /* 0x000000ffff0c7224 */ /* 0x000fe400078e001c */
[----:B------:R-:W-:-:S07]  /*1440*/  IMAD.MOV.U32 R3, RZ, RZ, R11 ;  /* 0x000000ffff037224 */ /* 0x000fce00078e000b */
[----:B------:R-:W-:Y:S05]  /*1450*/  CALL.REL.NOINC `($__internal_1_$__cuda_sm20_dsqrt_rn_f64_mediumpath_v1) ;  /* 0x0000000800147944 */ /* 0x000fea0003c00000 */
[----:B------:R-:W-:Y:S02]  /*1460*/  IMAD.MOV.U32 R12, RZ, RZ, R4 ;  /* 0x000000ffff0c7224 */ /* 0x000fe400078e0004 */
[----:B------:R-:W-:-:S07]  /*1470*/  IMAD.MOV.U32 R13, RZ, RZ, R3 ;  /* 0x000000ffff0d7224 */ /* 0x000fce00078e0003 */
.L_x_19:
[----:B------:R-:W-:Y:S05]  /*1480*/  BSYNC.RECONVERGENT B1 ;  /* 0x0000000000017941 */ /* 0x000fea0003800200 */
.L_x_18:
[----:B------:R-:W-:Y:S01]  /*1490*/  DADD R4, |R22|, |R24| ;  /* 0x0000000016047229 */ /* 0x000fe20000000618 */
[----:B------:R-:W-:Y:S01]  /*14a0*/  UMOV UR6, 0xffffffff ;  /* 0xffffffff00067882 */ /* 0x000fe20000000000 */
[C---:B------:R-:W-:Y:S01]  /*14b0*/  DMUL R12, R18.reuse, R12 ;  /* 0x0000000c120c7228 */ /* 0x040fe20000000000 */
        /* <DEDUP_REMOVED lines=12> */
[----:B------:R-:W-:-:S05]  /*1580*/  VIADD R0, R0, 0x4 ;  /* 0x0000000400007836 */ /* 0x000fca0000000000 */
[----:B------:R-:W-:-:S13]  /*1590*/  ISETP.NE.AND P0, PT, R0, 0x3e9, PT ;  /* 0x000003e90000780c */ /* 0x000fda0003f05270 */
[----:B------:R-:W-:Y:S05]  /*15a0*/  @P0 BRA `(.L_x_21) ;  /* 0xffffffe800f40947 */ /* 0x000fea000383ffff */
[----:B------:R-:W-:Y:S05]  /*15b0*/  EXIT ;  /* 0x000000000000794d */ /* 0x000fea0003800000 */
.L_x_20:
[----:B------:R-:W-:Y:S01]  /*15c0*/  VIADD R0, R0, 0x3 ;  /* 0x0000000300007836 */ /* 0x000fe20000000000 */
[----:B------:R-:W-:Y:S06]  /*15d0*/  BRA `(.L_x_5) ;  /* 0x00000000000c7947 */ /* 0x000fec0003800000 */
.L_x_15:
[----:B------:R-:W-:Y:S01]  /*15e0*/  VIADD R0, R0, 0x2 ;  /* 0x0000000200007836 */ /* 0x000fe20000000000 */
[----:B------:R-:W-:Y:S06]  /*15f0*/  BRA `(.L_x_5) ;  /* 0x0000000000047947 */ /* 0x000fec0003800000 */
.L_x_10:
[----:B------:R-:W-:-:S07]  /*1600*/  VIADD R0, R0, 0x1 ;  /* 0x0000000100007836 */ /* 0x000fce0000000000 */
.L_x_5:
[----:B------:R-:W-:Y:S05]  /*1610*/  BSYNC.RECONVERGENT B0 ;  /* 0x0000000000007941 */ /* 0x000fea0003800200 */
.L_x_0:
[----:B------:R-:W0:Y:S02]  /*1620*/  LDC.64 R4, c[0x0][0x380] ;  /* 0x0000e000ff047b82 */ /* 0x000e240000000a00 */
[----:B0-----:R-:W-:-:S05]  /*1630*/  IMAD.WIDE R2, R2, 0x4, R4 ;  /* 0x0000000402027825 */ /* 0x001fca00078e0204 */
[----:B------:R-:W-:Y:S01]  /*1640*/  STG.E desc[UR4][R2.64], R0 ;  /* 0x0000000002007986 */ /* 0x000fe2000c101904 */
[----:B------:R-:W-:Y:S05]  /*1650*/  EXIT ;  /* 0x000000000000794d */ /* 0x000fea0003800000 */
        .weak           $__internal_0_$__cuda_sm20_div_rn_f64_full
        .type           $__internal_0_$__cuda_sm20_div_rn_f64_full,@function
        .size           $__internal_0_$__cuda_sm20_div_rn_f64_full,($__internal_1_$__cuda_sm20_dsqrt_rn_f64_mediumpath_v1 - $__internal_0_$__cuda_sm20_div_rn_f64_full)
$__internal_0_$__cuda_sm20_div_rn_f64_full:
[----:B------:R-:W-:Y:S01]  /*1660*/  IMAD.MOV.U32 R27, RZ, RZ, R3 ;  /* 0x000000ffff1b7224 */ /* 0x000fe200078e0003 */
[C---:B------:R-:W-:Y:S01]  /*1670*/  FSETP.GEU.AND P0, PT, |R5|.reuse, 1.469367938527859385e-39, PT ;  /* 0x001000000500780b */ /* 0x040fe20003f0e200 */
[----:B------:R-:W-:Y:S01]  /*1680*/  IMAD.MOV.U32 R11, RZ, RZ, R5 ;  /* 0x000000ffff0b7224 */ /* 0x000fe200078e0005 */
[----:B------:R-:W-:Y:S01]  /*1690*/  LOP3.LUT R3, R5, 0x800fffff, RZ, 0xc0, !PT ;  /* 0x800fffff05037812 */ /* 0x000fe200078ec0ff */
[--C-:B------:R-:W-:Y:S01]  /*16a0*/  IMAD.MOV.U32 R10, RZ, RZ, R8.reuse ;  /* 0x000000ffff0a7224 */ /* 0x100fe200078e0008 */
[----:B------:R-:W-:Y:S01]  /*16b0*/  FSETP.GEU.AND P2, PT, |R27|, 1.469367938527859385e-39, PT ;  /* 0x001000001b00780b */ /* 0x000fe20003f4e200 */
[----:B------:R-:W-:Y:S01]  /*16c0*/  IMAD.MOV.U32 R12, RZ, RZ, R8 ;  /* 0x000000ffff0c7224 */ /* 0x000fe200078e0008 */
[----:B------:R-:W-:Y:S01]  /*16d0*/  MOV R26, R4 ;  /* 0x00000004001a7202 */ /* 0x000fe20000000f00 */
[----:B------:R-:W-:Y:S01]  /*16e0*/  BSSY.RECONVERGENT B2, `(.L_x_22) ;  /* 0x0000058000027945 */ /* 0x000fe20003800200 */
[----:B------:R-:W-:Y:S02]  /*16f0*/  LOP3.LUT R13, R3, 0x3ff00000, RZ, 0xfc, !PT ;  /* 0x3ff00000030d7812 */ /* 0x000fe400078efcff */
[----:B------:R-:W-:Y:S01]  /*1700*/  LOP3.LUT R4, R27, 0x7ff00000, RZ, 0xc0, !PT ;  /* 0x7ff000001b047812 */ /* 0x000fe200078ec0ff */
[----:B------:R-:W-:Y:S01]  /*1710*/  IMAD.MOV.U32 R30, RZ, RZ, R26 ;  /* 0x000000ffff1e7224 */ /* 0x000fe200078e001a */
[----:B------:R-:W-:Y:S01]  /*1720*/  LOP3.LUT R5, R5, 0x7ff00000, RZ, 0xc0, !PT ;  /* 0x7ff0000005057812 */ /* 0x000fe200078ec0ff */
[----:B------:R-:W-:-:S03]  /*1730*/  @!P0 DMUL R12, R10, 8.98846567431157953865e+307 ;  /* 0x7fe000000a0c8828 */ /* 0x000fc60000000000 */
[C---:B------:R-:W-:Y:S01]  /*1740*/  ISETP.GE.U32.AND P1, PT, R4.reuse, R5, PT ;  /* 0x000000050400720c */ /* 0x040fe20003f26070 */
[----:B------:R-:W-:Y:S01]  /*1750*/  @!P2 IMAD.MOV.U32 R28, RZ, RZ, RZ ;  /* 0x000000ffff1ca224 */ /* 0x000fe200078e00ff */
[----:B------:R-:W-:Y:S01]  /*1760*/  @!P2 LOP3.LUT R3, R11, 0x7ff00000, RZ, 0xc0, !PT ;  /* 0x7ff000000b03a812 */ /* 0x000fe200078ec0ff */
[----:B------:R-:W0:Y:S03]  /*1770*/  MUFU.RCP64H R9, R13 ;  /* 0x0000000d00097308 */ /* 0x000e260000001800 */
[----:B------:R-:W-:Y:S01]  /*1780*/  @!P2 ISETP.GE.U32.AND P3, PT, R4, R3, PT ;  /* 0x000000030400a20c */ /* 0x000fe20003f66070 */
[----:B------:R-:W-:Y:S01]  /*1790*/  IMAD.MOV.U32 R3, RZ, RZ, 0x1ca00000 ;  /* 0x1ca00000ff037424 */ /* 0x000fe200078e00ff */
[----:B------:R-:W-:-:S04]  /*17a0*/  @!P0 LOP3.LUT R5, R13, 0x7ff00000, RZ, 0xc0, !PT ;  /* 0x7ff000000d058812 */ /* 0x000fc800078ec0ff */
[C---:B------:R-:W-:Y:S02]  /*17b0*/  @!P2 SEL R7, R3.reuse, 0x63400000, !P3 ;  /* 0x634000000307a807 */ /* 0x040fe40005800000 */
[----:B------:R-:W-:Y:S02]  /*17c0*/  SEL R8, R3, 0x63400000, !P1 ;  /* 0x6340000003087807 */ /* 0x000fe40004800000 */
[--C-:B------:R-:W-:Y:S02]  /*17d0*/  @!P2 LOP3.LUT R7, R7, 0x80000000, R27.reuse, 0xf8, !PT ;  /* 0x800000000707a812 */ /* 0x100fe400078ef81b */
[----:B------:R-:W-:Y:S02]  /*17e0*/  LOP3.LUT R31, R8, 0x800fffff, R27, 0xf8, !PT ;  /* 0x800fffff081f7812 */ /* 0x000fe400078ef81b */
[----:B------:R-:W-:Y:S01]  /*17f0*/  @!P2 LOP3.LUT R29, R7, 0x100000, RZ, 0xfc, !PT ;  /* 0x00100000071da812 */ /* 0x000fe200078efcff */
[----:B------:R-:W-:Y:S01]  /*1800*/  IMAD.MOV.U32 R7, RZ, RZ, R4 ;  /* 0x000000ffff077224 */ /* 0x000fe200078e0004 */
[----:B------:R-:W-:-:S04]  /*1810*/  MOV R8, 0x1 ;  /* 0x0000000100087802 */ /* 0x000fc80000000f00 */
[----:B------:R-:W-:Y:S02]  /*1820*/  @!P2 DFMA R30, R30, 2, -R28 ;  /* 0x400000001e1ea82b */ /* 0x000fe4000000081c */
[----:B0-----:R-:W-:-:S08]  /*1830*/  DFMA R28, R8, -R12, 1 ;  /* 0x3ff00000081c742b */ /* 0x001fd0000000080c */
[----:B------:R-:W-:Y:S01]  /*1840*/  DFMA R28, R28, R28, R28 ;  /* 0x0000001c1c1c722b */ /* 0x000fe2000000001c */
[----:B------:R-:W-:-:S07]  /*1850*/  @!P2 LOP3.LUT R7, R31, 0x7ff00000, RZ, 0xc0, !PT ;  /* 0x7ff000001f07a812 */ /* 0x000fce00078ec0ff */
[----:B------:R-:W-:-:S08]  /*1860*/  DFMA R8, R8, R28, R8 ;  /* 0x0000001c0808722b */ /* 0x000fd00000000008 */
[----:B------:R-:W-:-:S08]  /*1870*/  DFMA R32, R8, -R12, 1 ;  /* 0x3ff000000820742b */ /* 0x000fd0000000080c */
[----:B------:R-:W-:-:S08]  /*1880*/  DFMA R32, R8, R32, R8 ;  /* 0x000000200820722b */ /* 0x000fd00000000008 */
[----:B------:R-:W-:-:S08]  /*1890*/  DMUL R8, R32, R30 ;  /* 0x0000001e20087228 */ /* 0x000fd00000000000 */
[----:B------:R-:W-:-:S08]  /*18a0*/  DFMA R28, R8, -R12, R30 ;  /* 0x8000000c081c722b */ /* 0x000fd0000000001e */
[----:B------:R-:W-:Y:S01]  /*18b0*/  DFMA R28, R32, R28, R8 ;  /* 0x0000001c201c722b */ /* 0x000fe20000000008 */
[----:B------:R-:W-:-:S05]  /*18c0*/  VIADD R8, R7, 0xffffffff ;  /* 0xffffffff07087836 */ /* 0x000fca0000000000 */
[----:B------:R-:W-:Y:S01]  /*18d0*/  ISETP.GT.U32.AND P0, PT, R8, 0x7feffffe, PT ;  /* 0x7feffffe0800780c */ /* 0x000fe20003f04070 */
[----:B------:R-:W-:-:S05]  /*18e0*/  VIADD R8, R5, 0xffffffff ;  /* 0xffffffff05087836 */ /* 0x000fca0000000000 */
[----:B------:R-:W-:-:S13]  /*18f0*/  ISETP.GT.U32.OR P0, PT, R8, 0x7feffffe, P0 ;  /* 0x7feffffe0800780c */ /* 0x000fda0000704470 */
[----:B------:R-:W-:Y:S05]  /*1900*/  @P0 BRA `(.L_x_23) ;  /* 0x0000000000740947 */ /* 0x000fea0003800000 */
[----:B------:R-:W-:Y:S01]  /*1910*/  LOP3.LUT R5, R11, 0x7ff00000, RZ, 0xc0, !PT ;  /* 0x7ff000000b057812 */ /* 0x000fe200078ec0ff */
[----:B------:R-:W-:-:S03]  /*1920*/  IMAD.MOV.U32 R26, RZ, RZ, RZ ;  /* 0x000000ffff1a7224 */ /* 0x000fc600078e00ff */
[CC--:B------:R-:W-:Y:S02]  /*1930*/  VIADDMNMX R7, R4.reuse, -R5.reuse, 0xb9600000, !PT ;  /* 0xb960000004077446 */ /* 0x0c0fe40007800905 */
[----:B------:R-:W-:Y:S02]  /*1940*/  ISETP.GE.U32.AND P0, PT, R4, R5, PT ;  /* 0x000000050400720c */ /* 0x000fe40003f06070 */
[----:B------:R-:W-:Y:S02]  /*1950*/  VIMNMX R7, PT, PT, R7, 0x46a00000, PT ;  /* 0x46a0000007077848 */ /* 0x000fe40003fe0100 */
[----:B------:R-:W-:-:S05]  /*1960*/  SEL R4, R3, 0x63400000, !P0 ;  /* 0x6340000003047807 */ /* 0x000fca0004000000 */
[----:B------:R-:W-:-:S04]  /*1970*/  IMAD.IADD R4, R7, 0x1, -R4 ;  /* 0x0000000107047824 */ /* 0x000fc800078e0a04 */
[----:B------:R-:W-:-:S06]  /*1980*/  VIADD R27, R4, 0x7fe00000 ;  /* 0x7fe00000041b7836 */ /* 0x000fcc0000000000 */
[----:B------:R-:W-:-:S10]  /*1990*/  DMUL R8, R28, R26 ;  /* 0x0000001a1c087228 */ /* 0x000fd40000000000 */
[----:B------:R-:W-:-:S13]  /*19a0*/  FSETP.GTU.AND P0, PT, |R9|, 1.469367938527859385e-39, PT ;  /* 0x001000000900780b */ /* 0x000fda0003f0c200 */
[----:B------:R-:W-:Y:S05]  /*19b0*/  @P0 BRA `(.L_x_24) ;  /* 0x0000000000a80947 */ /* 0x000fea0003800000 */
[----:B------:R-:W-:Y:S01]  /*19c0*/  DFMA R12, R28, -R12, R30 ;  /* 0x8000000c1c0c722b */ /* 0x000fe2000000001e */
[----:B------:R-:W-:-:S09]  /*19d0*/  IMAD.MOV.U32 R26, RZ, RZ, RZ ;  /* 0x000000ffff1a7224 */ /* 0x000fd200078e00ff */
[C---:B------:R-:W-:Y:S02]  /*19e0*/  FSETP.NEU.AND P0, PT, R13.reuse, RZ, PT ;  /* 0x000000ff0d00720b */ /* 0x040fe40003f0d000 */
[----:B------:R-:W-:-:S04]  /*19f0*/  LOP3.LUT R3, R13, 0x80000000, R11, 0x48, !PT ;  /* 0x800000000d037812 */ /* 0x000fc800078e480b */
[----:B------:R-:W-:-:S07]  /*1a00*/  LOP3.LUT R27, R3, R27, RZ, 0xfc, !PT ;  /* 0x0000001b031b7212 */ /* 0x000fce00078efcff */
[----:B------:R-:W-:Y:S05]  /*1a10*/  @!P0 BRA `(.L_x_24) ;  /* 0x0000000000908947 */ /* 0x000fea0003800000 */
[C---:B------:R-:W-:Y:S01]  /*1a20*/  IADD3 R11, PT, PT, -R4.reuse, RZ, RZ ;  /* 0x000000ff040b7210 */ /* 0x040fe20007ffe1ff */
[----:B------:R-:W-:Y:S01]  /*1a30*/  IMAD.MOV.U32 R10, RZ, RZ, RZ ;  /* 0x000000ffff0a7224 */ /* 0x000fe200078e00ff */
[----:B------:R-:W-:-:S05]  /*1a40*/  IADD3 R4, PT, PT, -R4, -0x43300000, RZ ;  /* 0xbcd0000004047810 */ /* 0x000fca0007ffe1ff */
[----:B------:R-:W-:Y:S02]  /*1a50*/  DFMA R10, R8, -R10, R28 ;  /* 0x8000000a080a722b */ /* 0x000fe4000000001c */
[----:B------:R-:W-:-:S08]  /*1a60*/  DMUL.RP R28, R28, R26 ;  /* 0x0000001a1c1c7228 */ /* 0x000fd00000008000 */
[----:B------:R-:W-:Y:S02]  /*1a70*/  FSETP.NEU.AND P0, PT, |R11|, R4, PT ;  /* 0x000000040b00720b */ /* 0x000fe40003f0d200 */
[----:B------:R-:W-:Y:S02]  /*1a80*/  LOP3.LUT R3, R29, R3, RZ, 0x3c, !PT ;  /* 0x000000031d037212 */ /* 0x000fe400078e3cff */
[----:B------:R-:W-:Y:S02]  /*1a90*/  FSEL R4, R28, R8, !P0 ;  /* 0x000000081c047208 */ /* 0x000fe40004000000 */
[----:B------:R-:W-:-:S03]  /*1aa0*/  FSEL R5, R3, R9, !P0 ;  /* 0x0000000903057208 */ /* 0x000fc60004000000 */
[----:B------:R-:W-:Y:S02]  /*1ab0*/  IMAD.MOV.U32 R8, RZ, RZ, R4 ;  /* 0x000000ffff087224 */ /* 0x000fe400078e0004 */
[----:B------:R-:W-:Y:S01]  /*1ac0*/  IMAD.MOV.U32 R9, RZ, RZ, R5 ;  /* 0x000000ffff097224 */ /* 0x000fe200078e0005 */
[----:B------:R-:W-:Y:S06]  /*1ad0*/  BRA `(.L_x_24) ;  /* 0x0000000000607947 */ /* 0x000fec0003800000 */
.L_x_23:
[----:B------:R-:W-:-:S14]  /*1ae0*/  DSETP.NAN.AND P0, PT, R26, R26, PT ;  /* 0x0000001a1a00722a */ /* 0x000fdc0003f08000 */
[----:B------:R-:W-:Y:S05]  /*1af0*/  @P0 BRA `(.L_x_25) ;  /* 0x00000000004c0947 */ /* 0x000fea0003800000 */
[----:B------:R-:W-:-:S14]  /*1b00*/  DSETP.NAN.AND P0, PT, R10, R10, PT ;  /* 0x0000000a0a00722a */ /* 0x000fdc0003f08000 */
[----:B------:R-:W-:Y:S05]  /*1b10*/  @P0 BRA `(.L_x_26) ;  /* 0x0000000000340947 */ /* 0x000fea0003800000 */
[----:B------:R-:W-:Y:S01]  /*1b20*/  ISETP.NE.AND P0, PT, R7, R5, PT ;  /* 0x000000050700720c */ /* 0x000fe20003f05270 */
[----:B------:R-:W-:Y:S02]  /*1b30*/  IMAD.MOV.U32 R8, RZ, RZ, 0x0 ;  /* 0x00000000ff087424 */ /* 0x000fe400078e00ff */
[----:B------:R-:W-:-:S10]  /*1b40*/  IMAD.MOV.U32 R9, RZ, RZ, -0x80000 ;  /* 0xfff80000ff097424 */ /* 0x000fd400078e00ff */
[----:B------:R-:W-:Y:S05]  /*1b50*/  @!P0 BRA `(.L_x_24) ;  /* 0x0000000000408947 */ /* 0x000fea0003800000 */
[----:B------:R-:W-:Y:S02]  /*1b60*/  ISETP.NE.AND P0, PT, R7, 0x7ff00000, PT ;  /* 0x7ff000000700780c */ /* 0x000fe40003f05270 */
[----:B------:R-:W-:Y:S02]  /*1b70*/  LOP3.LUT R3, R27, 0x80000000, R11, 0x48, !PT ;  /* 0x800000001b037812 */ /* 0x000fe400078e480b */
[----:B------:R-:W-:-:S13]  /*1b80*/  ISETP.EQ.OR P0, PT, R5, RZ, !P0 ;  /* 0x000000ff0500720c */ /* 0x000fda0004702670 */
[----:B------:R-:W-:Y:S01]  /*1b90*/  @P0 LOP3.LUT R4, R3, 0x7ff00000, RZ, 0xfc, !PT ;  /* 0x7ff0000003040812 */ /* 0x000fe200078efcff */
[----:B------:R-:W-:Y:S01]  /*1ba0*/  @!P0 IMAD.MOV.U32 R8, RZ, RZ, RZ ;  /* 0x000000ffff088224 */ /* 0x000fe200078e00ff */
[----:B------:R-:W-:Y:S01]  /*1bb0*/  @P0 MOV R8, RZ ;  /* 0x000000ff00080202 */ /* 0x000fe20000000f00 */
[----:B------:R-:W-:Y:S02]  /*1bc0*/  @!P0 IMAD.MOV.U32 R9, RZ, RZ, R3 ;  /* 0x000000ffff098224 */ /* 0x000fe400078e0003 */
[----:B------:R-:W-:Y:S01]  /*1bd0*/  @P0 IMAD.MOV.U32 R9, RZ, RZ, R4 ;  /* 0x000000ffff090224 */ /* 0x000fe200078e0004 */
[----:B------:R-:W-:Y:S06]  /*1be0*/  BRA `(.L_x_24) ;  /* 0x00000000001c7947 */ /* 0x000fec0003800000 */
.L_x_26:
[----:B------:R-:W-:Y:S01]  /*1bf0*/  LOP3.LUT R3, R11, 0x80000, RZ, 0xfc, !PT ;  /* 0x000800000b037812 */ /* 0x000fe200078efcff */
[----:B------:R-:W-:-:S04]  /*1c00*/  IMAD.MOV.U32 R8, RZ, RZ, R10 ;  /* 0x000000ffff087224 */ /* 0x000fc800078e000a */
[----:B------:R-:W-:Y:S01]  /*1c10*/  IMAD.MOV.U32 R9, RZ, RZ, R3 ;  /* 0x000000ffff097224 */ /* 0x000fe200078e0003 */
[----:B------:R-:W-:Y:S06]  /*1c20*/  BRA `(.L_x_24) ;  /* 0x00000000000c7947 */ /* 0x000fec0003800000 */
.L_x_25:
[----:B------:R-:W-:Y:S01]  /*1c30*/  LOP3.LUT R3, R27, 0x80000, RZ, 0xfc, !PT ;  /* 0x000800001b037812 */ /* 0x000fe200078efcff */
[----:B------:R-:W-:-:S04]  /*1c40*/  IMAD.MOV.U32 R8, RZ, RZ, R26 ;  /* 0x000000ffff087224 */ /* 0x000fc800078e001a */
[----:B------:R-:W-:-:S07]  /*1c50*/  IMAD.MOV.U32 R9, RZ, RZ, R3 ;  /* 0x000000ffff097224 */ /* 0x000fce00078e0003 */
.L_x_24:
[----:B------:R-:W-:Y:S05]  /*1c60*/  BSYNC.RECONVERGENT B2 ;  /* 0x0000000000027941 */ /* 0x000fea0003800200 */
.L_x_22:
[----:B------:R-:W-:Y:S02]  /*1c70*/  HFMA2 R7, -RZ, RZ, 0, 0 ;  /* 0x00000000ff077431 */ /* 0x000fe400000001ff */
[----:B------:R-:W-:Y:S02]  /*1c80*/  IMAD.MOV.U32 R4, RZ, RZ, R8 ;  /* 0x000000ffff047224 */ /* 0x000fe400078e0008 */
[----:B------:R-:W-:Y:S01]  /*1c90*/  IMAD.MOV.U32 R3, RZ, RZ, R9 ;  /* 0x000000ffff037224 */ /* 0x000fe200078e0009 */
[----:B------:R-:W-:Y:S06]  /*1ca0*/  RET.REL.NODEC R6 `(_Z10mandelbrotPi) ;  /* 0xffffffe006d47950 */ /* 0x000fec0003c3ffff */
        .weak           $__internal_1_$__cuda_sm20_dsqrt_rn_f64_mediumpath_v1
        .type           $__internal_1_$__cuda_sm20_dsqrt_rn_f64_mediumpath_v1,@function
        .size           $__internal_1_$__cuda_sm20_dsqrt_rn_f64_mediumpath_v1,(.L_x_33 - $__internal_1_$__cuda_sm20_dsqrt_rn_f64_mediumpath_v1)
$__internal_1_$__cuda_sm20_dsqrt_rn_f64_mediumpath_v1:
[----:B------:R-:W-:Y:S01]  /*1cb0*/  ISETP.GE.U32.AND P0, PT, R4, -0x3400000, PT ;  /* 0xfcc000000400780c */ /* 0x000fe20003f06070 */
[----:B------:R-:W-:Y:S01]  /*1cc0*/  BSSY.RECONVERGENT B2, `(.L_x_27) ;  /* 0x0000027000027945 */ /* 0x000fe20003800200 */
[----:B------:R-:W-:Y:S02]  /*1cd0*/  IMAD.MOV.U32 R11, RZ, RZ, R9 ;  /* 0x000000ffff0b7224 */ /* 0x000fe400078e0009 */
[----:B------:R-:W-:Y:S02]  /*1ce0*/  IMAD.MOV.U32 R9, RZ, RZ, R7 ;  /* 0x000000ffff097224 */ /* 0x000fe400078e0007 */
[----:B------:R-:W-:Y:S02]  /*1cf0*/  IMAD.MOV.U32 R13, RZ, RZ, R3 ;  /* 0x000000ffff0d7224 */ /* 0x000fe400078e0003 */
[----:B------:R-:W-:-:S05]  /*1d00*/  IMAD.MOV.U32 R7, RZ, RZ, R5 ;  /* 0x000000ffff077224 */ /* 0x000fca00078e0005 */
[----:B------:R-:W-:Y:S05]  /*1d10*/  @!P0 BRA `(.L_x_28) ;  /* 0x0000000000208947 */ /* 0x000fea0003800000 */
[----:B------:R-:W-:-:S10]  /*1d20*/  DFMA.RM R6, R8, R12, R6 ;  /* 0x0000000c0806722b */ /* 0x000fd40000004006 */
[----:B------:R-:W-:-:S05]  /*1d30*/  IADD3 R4, P0, PT, R6, 0x1, RZ ;  /* 0x0000000106047810 */ /* 0x000fca0007f1e0ff */
[----:B------:R-:W-:-:S06]  /*1d40*/  IMAD.X R5, RZ, RZ, R7, P0 ;  /* 0x000000ffff057224 */ /* 0x000fcc00000e0607 */
[----:B------:R-:W-:-:S08]  /*1d50*/  DFMA.RP R10, -R6, R4, R10 ;  /* 0x00000004060a722b */ /* 0x000fd0000000810a */
[----:B------:R-:W-:-:S06]  /*1d60*/  DSETP.GT.AND P0, PT, R10, RZ, PT ;  /* 0x000000ff0a00722a */ /* 0x000fcc0003f04000 */
[----:B------:R-:W-:Y:S02]  /*1d70*/  FSEL R4, R4, R6, P0 ;  /* 0x0000000604047208 */ /* 0x000fe40000000000 */
[----:B------:R-:W-:Y:S01]  /*1d80*/  FSEL R5, R5, R7, P0 ;  /* 0x0000000705057208 */ /* 0x000fe20000000000 */
[----:B------:R-:W-:Y:S06]  /*1d90*/  BRA `(.L_x_29) ;  /* 0x0000000000647947 */ /* 0x000fec0003800000 */
.L_x_28:
[----:B------:R-:W-:-:S14]  /*1da0*/  DSETP.NE.AND P0, PT, R10, RZ, PT ;  /* 0x000000ff0a00722a */ /* 0x000fdc0003f05000 */
[----:B------:R-:W-:Y:S05]  /*1db0*/  @!P0 BRA `(.L_x_30) ;  /* 0x0000000000588947 */ /* 0x000fea0003800000 */
[----:B------:R-:W-:-:S13]  /*1dc0*/  ISETP.GE.AND P0, PT, R11, RZ, PT ;  /* 0x000000ff0b00720c */ /* 0x000fda0003f06270 */
[----:B------:R-:W-:Y:S02]  /*1dd0*/  @!P0 IMAD.MOV.U32 R4, RZ, RZ, 0x0 ;  /* 0x00000000ff048424 */ /* 0x000fe400078e00ff */
[----:B------:R-:W-:Y:S01]  /*1de0*/  @!P0 IMAD.MOV.U32 R5, RZ, RZ, -0x80000 ;  /* 0xfff80000ff058424 */ /* 0x000fe200078e00ff */
[----:B------:R-:W-:Y:S06]  /*1df0*/  @!P0 BRA `(.L_x_29) ;  /* 0x00000000004c8947 */ /* 0x000fec0003800000 */
[----:B------:R-:W-:-:S13]  /*1e00*/  ISETP.GT.AND P0, PT, R11, 0x7fefffff, PT ;  /* 0x7fefffff0b00780c */ /* 0x000fda0003f04270 */
[----:B------:R-:W-:Y:S05]  /*1e10*/  @P0 BRA `(.L_x_30) ;  /* 0x0000000000400947 */ /* 0x000fea0003800000 */
[----:B------:R-:W-:Y:S01]  /*1e20*/  DMUL R10, R10, 8.11296384146066816958e+31 ;  /* 0x469000000a0a7828 */ /* 0x000fe20000000000 */
[----:B------:R-:W-:Y:S01]  /*1e30*/  MOV R8, RZ ;  /* 0x000000ff00087202 */ /* 0x000fe20000000f00 */
[----:B------:R-:W-:Y:S02]  /*1e40*/  IMAD.MOV.U32 R4, RZ, RZ, 0x0 ;  /* 0x00000000ff047424 */ /* 0x000fe400078e00ff */
[----:B------:R-:W-:Y:S02]  /*1e50*/  IMAD.MOV.U32 R5, RZ, RZ, 0x3fd80000 ;  /* 0x3fd80000ff057424 */ /* 0x000fe400078e00ff */
[----:B------:R-:W0:Y:S02]  /*1e60*/  MUFU.RSQ64H R9, R11 ;  /* 0x0000000b00097308 */ /* 0x000e240000001c00 */
[----:B0-----:R-:W-:-:S08]  /*1e70*/  DMUL R6, R8, R8 ;  /* 0x0000000808067228 */ /* 0x001fd00000000000 */
[----:B------:R-:W-:-:S08]  /*1e80*/  DFMA R6, R10, -R6, 1 ;  /* 0x3ff000000a06742b */ /* 0x000fd00000000806 */
[----:B------:R-:W-:Y:S02]  /*1e90*/  DFMA R4, R6, R4, 0.5 ;  /* 0x3fe000000604742b */ /* 0x000fe40000000004 */
[----:B------:R-:W-:-:S08]  /*1ea0*/  DMUL R6, R8, R6 ;  /* 0x0000000608067228 */ /* 0x000fd00000000000 */
[----:B------:R-:W-:-:S08]  /*1eb0*/  DFMA R6, R4, R6, R8 ;  /* 0x000000060406722b */ /* 0x000fd00000000008 */
[----:B------:R-:W-:Y:S02]  /*1ec0*/  DMUL R4, R10, R6 ;  /* 0x000000060a047228 */ /* 0x000fe40000000000 */
[----:B------:R-:W-:-:S06]  /*1ed0*/  VIADD R7, R7, 0xfff00000 ;  /* 0xfff0000007077836 */ /* 0x000fcc0000000000 */
[----:B------:R-:W-:-:S08]  /*1ee0*/  DFMA R8, R4, -R4, R10 ;  /* 0x800000040408722b */ /* 0x000fd0000000000a */
[----:B------:R-:W-:-:S10]  /*1ef0*/  DFMA R4, R6, R8, R4 ;  /* 0x000000080604722b */ /* 0x000fd40000000004 */
[----:B------:R-:W-:Y:S01]  /*1f00*/  VIADD R5, R5, 0xfcb00000 ;  /* 0xfcb0000005057836 */ /* 0x000fe20000000000 */
[----:B------:R-:W-:Y:S06]  /*1f10*/  BRA `(.L_x_29) ;  /* 0x0000000000047947 */ /* 0x000fec0003800000 */
.L_x_30:
[----:B------:R-:W-:-:S11]  /*1f20*/  DADD R4, R10, R10 ;  /* 0x000000000a047229 */ /* 0x000fd6000000000a */
.L_x_29:
[----:B------:R-:W-:Y:S05]  /*1f30*/  BSYNC.RECONVERGENT B2 ;  /* 0x0000000000027941 */ /* 0x000fea0003800200 */
.L_x_27:
[----:B------:R-:W-:Y:S02]  /*1f40*/  IMAD.MOV.U32 R27, RZ, RZ, 0x0 ;  /* 0x00000000ff1b7424 */ /* 0x000fe400078e00ff */
[----:B------:R-:W-:Y:S02]  /*1f50*/  IMAD.MOV.U32 R3, RZ, RZ, R5 ;  /* 0x000000ffff037224 */ /* 0x000fe400078e0005 */
[----:B------:R-:W-:Y:S05]  /*1f60*/  RET.REL.NODEC R26 `(_Z10mandelbrotPi) ;  /* 0xffffffe01a247950 */ /* 0x000fea0003c3ffff */
.L_x_31:
[----:B------:R-:W-:-:S00]  /*1f70*/  BRA `(.L_x_31) ;  /* 0xfffffffc00fc7947 */ /* 0x000fc0000383ffff */
[----:B------:R-:W-:-:S00]  /*1f80*/  NOP ;  /* 0x0000000000007918 */ /* 0x000fc00000000000 */
[----:B------:R-:W-:-:S00]  /*1f90*/  NOP ;  /* 0x0000000000007918 */ /* 0x000fc00000000000 */
[----:B------:R-:W-:-:S00]  /*1fa0*/  NOP ;  /* 0x0000000000007918 */ /* 0x000fc00000000000 */
[----:B------:R-:W-:-:S00]  /*1fb0*/  NOP ;  /* 0x0000000000007918 */ /* 0x000fc00000000000 */
[----:B------:R-:W-:-:S00]  /*1fc0*/  NOP ;  /* 0x0000000000007918 */ /* 0x000fc00000000000 */
[----:B------:R-:W-:-:S00]  /*1fd0*/  NOP ;  /* 0x0000000000007918 */ /* 0x000fc00000000000 */
[----:B------:R-:W-:-:S00]  /*1fe0*/  NOP ;  /* 0x0000000000007918 */ /* 0x000fc00000000000 */
[----:B------:R-:W-:-:S00]  /*1ff0*/  NOP ;  /* 0x0000000000007918 */ /* 0x000fc00000000000 */
.L_x_33:


//--------------------- .nv.shared.reserved.0     --------------------------
	.section	.nv.shared.reserved.0,"aw",@nobits
	.weak		__nv_reservedSMEM_offset_0_alias
	.size		__nv_reservedSMEM_offset_0_alias, 0, 64
	.other		__nv_reservedSMEM_offset_0_alias,@"STO_CUDA_RESERVED_SHARED STV_DEFAULT"
__nv_reservedSMEM_offset_0_alias:
	.zero		0
	.zero		64


//--------------------- .nv.constant0._Z10mandelbrotPi --------------------------
	.section	.nv.constant0._Z10mandelbrotPi,"a",@progbits
	.sectionflags	@""
	.align	4
.nv.constant0._Z10mandelbrotPi:
	.zero		904


//--------------------- SYMBOLS --------------------------

	.type		.nv.reservedSmem.offset0,@object
	.size		.nv.reservedSmem.offset0,0x4
